//
// Generated by NVIDIA NVVM Compiler
//
// Compiler Build ID: CL-36424714
// Cuda compilation tools, release 13.0, V13.0.88
// Based on NVVM 20.0.0
//

.version 9.0
.target sm_100
.address_size 64

	// .globl	_Z5hellov
.extern .func  (.param .b32 func_retval0) vprintf
(
	.param .b64 vprintf_param_0,
	.param .b64 vprintf_param_1
)
;
.global .align 1 .b8 $str[39] = {72, 101, 108, 108, 111, 32, 87, 111, 114, 108, 100, 33, 32, 73, 39, 109, 32, 97, 32, 116, 104, 114, 101, 97, 100, 32, 105, 110, 32, 98, 108, 111, 99, 107, 32, 37, 100, 10};

.visible .entry _Z5hellov()
{
	.local .align 8 .b8 	__local_depot0[8];
	.reg .b64 	%SP;
	.reg .b64 	%SPL;
	.reg .b32 	%r<4>;
	.reg .b64 	%rd<5>;

	mov.u64 	%SPL, __local_depot0;
	cvta.local.u64 	%SP, %SPL;
	add.u64 	%rd1, %SP, 0;
	add.u64 	%rd2, %SPL, 0;
	mov.u32 	%r1, %ctaid.x;
	st.local.u32 	[%rd2], %r1;
	mov.u64 	%rd3, $str;
	cvta.global.u64 	%rd4, %rd3;
	{ // callseq 0, 0
	.param .b64 param0;
	st.param.b64 	[param0], %rd4;
	.param .b64 param1;
	st.param.b64 	[param1], %rd1;
	.param .b32 retval0;
	call.uni (retval0), 
	vprintf, 
	(
	param0, 
	param1
	);
	ld.param.b32 	%r2, [retval0];
	} // callseq 0
	ret;

}


// ===== COMPILED SASS (sm_100) =====

	.target	sm_100

	.elftype	@"ET_EXEC"


//--------------------- .note.nv.tkinfo           --------------------------
	.section	.note.nv.tkinfo,"",@"SHT_NOTE"
	.sectionflags	@"SHF_NOTE_NV_TKINFO"
	.tkinfo
        /*0018*/ 	.word	0x00000002
        /*0030*/ 	.string	""
        /*0030*/ 	.string	"ptxas"
        /*0030*/ 	.string	"Cuda compilation tools, release 13.0, V13.0.88"
        /*0030*/ 	.string	"Build cuda_13.0.r13.0/compiler.36424714_0"
        /*0030*/ 	.string	"-arch sm_100 -m 64 "



//--------------------- .note.nv.cuinfo           --------------------------
	.section	.note.nv.cuinfo,"",@"SHT_NOTE"
	.sectionflags	@"SHF_NOTE_NV_CUINFO"
        /*0018*/ 	.short	0x0002
        /*001a*/ 	.short	0x0064
        /*001c*/ 	.short	0x0082
	.zero		2


//--------------------- .nv.info                  --------------------------
	.section	.nv.info,"",@"SHT_CUDA_INFO"
	.align	4


	//----- nvinfo : EIATTR_REGCOUNT
	.align		4
        /*0000*/ 	.byte	0x04, 0x2f
        /*0002*/ 	.short	(.L_2 - .L_1)
	.align		4
.L_1:
        /*0004*/ 	.word	index@(_Z5hellov)
        /*0008*/ 	.word	0x00000018


	//----- nvinfo : EIATTR_FRAME_SIZE
	.align		4
.L_2:
        /*000c*/ 	.byte	0x04, 0x11
        /*000e*/ 	.short	(.L_4 - .L_3)
	.align		4
.L_3:
        /*0010*/ 	.word	index@(_Z5hellov)
        /*0014*/ 	.word	0x00000008


	//----- nvinfo : EIATTR_MIN_STACK_SIZE
	.align		4
.L_4:
        /*0018*/ 	.byte	0x04, 0x12
        /*001a*/ 	.short	(.L_6 - .L_5)
	.align		4
.L_5:
        /*001c*/ 	.word	index@(_Z5hellov)
        /*0020*/ 	.word	0x00000008
.L_6:


//--------------------- .nv.compat                --------------------------
	.section	.nv.compat,"",@"SHT_CUDA_COMPAT_INFO"
	.align	4
        /*0000*/ 	.byte	0x02, 0x09, 0x00, 0x00, 0x02, 0x02, 0x01, 0x00, 0x02, 0x05, 0x05, 0x00, 0x03, 0x07, 0x01, 0x01
        /*0010*/ 	.byte	0x02, 0x03, 0x00, 0x00, 0x02, 0x06, 0x01, 0x00, 0x04, 0x0b, 0x08, 0x00, 0x09, 0x00, 0x00, 0x00
        /*0020*/ 	.byte	0x00, 0x00, 0x00, 0x00


//--------------------- .nv.info._Z5hellov        --------------------------
	.section	.nv.info._Z5hellov,"",@"SHT_CUDA_INFO"
	.sectionflags	@""
	.align	4


	//----- nvinfo : EIATTR_CUDA_API_VERSION
	.align		4
        /*0000*/ 	.byte	0x04, 0x37
        /*0002*/ 	.short	(.L_8 - .L_7)
.L_7:
        /*0004*/ 	.word	0x00000082


	//----- nvinfo : EIATTR_SPARSE_MMA_MASK
	.align		4
.L_8:
        /*0008*/ 	.byte	0x03, 0x50
        /*000a*/ 	.short	0x0000


	//----- nvinfo : EIATTR_MAXREG_COUNT
	.align		4
        /*000c*/ 	.byte	0x03, 0x1b
        /*000e*/ 	.short	0x00ff


	//----- nvinfo : EIATTR_EXTERNS
	.align		4
        /*0010*/ 	.byte	0x04, 0x0f
        /*0012*/ 	.short	(.L_10 - .L_9)


	//   ....[0]....
	.align		4
.L_9:
        /*0014*/ 	.word	index@(vprintf)


	//----- nvinfo : EIATTR_MERCURY_ISA_VERSION
	.align		4
.L_10:
        /*0018*/ 	.byte	0x03, 0x5f
        /*001a*/ 	.short	0x0101


	//----- nvinfo : EIATTR_VRC_CTA_INIT_COUNT
	.align		4
        /*001c*/ 	.byte	0x02, 0x4a
	.zero		1
	.zero		1


	//----- nvinfo : EIATTR_SYSCALL_OFFSETS
	.align		4
        /*0020*/ 	.byte	0x04, 0x46
        /*0022*/ 	.short	(.L_12 - .L_11)


	//   ....[0]....
.L_11:
        /*0024*/ 	.word	0x000000e0


	//----- nvinfo : EIATTR_EXIT_INSTR_OFFSETS
	.align		4
.L_12:
        /*0028*/ 	.byte	0x04, 0x1c
        /*002a*/ 	.short	(.L_14 - .L_13)


	//   ....[0]....
.L_13:
        /*002c*/ 	.word	0x000000f0


	//----- nvinfo : EIATTR_SW_WAR
	.align		4
.L_14:
        /*0030*/ 	.byte	0x04, 0x36
        /*0032*/ 	.short	(.L_16 - .L_15)
.L_15:
        /*0034*/ 	.word	0x00000008
.L_16:


//--------------------- .nv.callgraph             --------------------------
	.section	.nv.callgraph,"",@"SHT_CUDA_CALLGRAPH"
	.align	4
	.sectionentsize	8
	.align		4
        /*0000*/ 	.word	0x00000000
	.align		4
        /*0004*/ 	.word	0xffffffff
	.align		4
        /*0008*/ 	.word	index@(_Z5hellov)
	.align		4
        /*000c*/ 	.word	index@(vprintf)
	.align		4
        /*0010*/ 	.word	0x00000000
	.align		4
        /*0014*/ 	.word	0xfffffffe
	.align		4
        /*0018*/ 	.word	0x00000000
	.align		4
        /*001c*/ 	.word	0xfffffffd
	.align		4
        /*0020*/ 	.word	0x00000000
	.align		4
        /*0024*/ 	.word	0xfffffffc


//--------------------- .nv.constant4             --------------------------
	.section	.nv.constant4,"a",@progbits
	.align	8
	.align		8
.nv.constant4:
        /*0000*/ 	.dword	vprintf
	.align		8
        /*0008*/ 	.dword	$str


//--------------------- .text._Z5hellov           --------------------------
	.section	.text._Z5hellov,"ax",@progbits
	.align	128
        .global         _Z5hellov
        .type           _Z5hellov,@function
        .size           _Z5hellov,(.L_x_2 - _Z5hellov)
        .other          _Z5hellov,@"STO_CUDA_ENTRY STV_DEFAULT"
_Z5hellov:
.text._Z5hellov:
[----:B------:R-:W0:Y:S01]  /*0000*/  LDC R1, c[0x0][0x37c] ;  /* 0x0000df00ff017b82 */ /* 0x000e220000000800 */
[----:B------:R-:W1:Y:S01]  /*0010*/  S2R R8, SR_CTAID.X ;  /* 0x0000000000087919 */ /* 0x000e620000002500 */
[----:B0-----:R-:W-:Y:S01]  /*0020*/  VIADD R1, R1, 0xfffffff8 ;  /* 0xfffffff801017836 */ /* 0x001fe20000000000 */
[----:B------:R-:W-:Y:S01]  /*0030*/  MOV R0, 0x0 ;  /* 0x0000000000007802 */ /* 0x000fe20000000f00 */
[----:B------:R-:W0:Y:S04]  /*0040*/  LDCU UR4, c[0x0][0x2f8] ;  /* 0x00005f00ff0477ac */ /* 0x000e280008000800 */
[----:B------:R2:W3:Y:S01]  /*0050*/  LDC.64 R2, c[0x4][R0] ;  /* 0x0100000000027b82 */ /* 0x0004e20000000a00 */
[----:B------:R-:W4:Y:S01]  /*0060*/  LDCU.64 UR6, c[0x4][0x8] ;  /* 0x01000100ff0677ac */ /* 0x000f220008000a00 */
[----:B------:R-:W5:Y:S01]  /*0070*/  LDCU UR5, c[0x0][0x2fc] ;  /* 0x00005f80ff0577ac */ /* 0x000f620008000800 */
[----:B0-----:R-:W-:Y:S01]  /*0080*/  IADD3 R6, P0, PT, R1, UR4, RZ ;  /* 0x0000000401067c10 */ /* 0x001fe2000ff1e0ff */
[----:B----4-:R-:W-:Y:S01]  /*0090*/  IMAD.U32 R4, RZ, RZ, UR6 ;  /* 0x00000006ff047e24 */ /* 0x010fe2000f8e00ff */
[----:B------:R-:W-:-:S03]  /*00a0*/  MOV R5, UR7 ;  /* 0x0000000700057c02 */ /* 0x000fc60008000f00 */
[----:B-----5:R-:W-:Y:S01]  /*00b0*/  IMAD.X R7, RZ, RZ, UR5, P0 ;  /* 0x00000005ff077e24 */ /* 0x020fe200080e06ff */
[----:B-1----:R2:W-:Y:S07]  /*00c0*/  STL [R1], R8 ;  /* 0x0000000801007387 */ /* 0x0025ee0000100800 */
[----:B------:R-:W-:-:S07]  /*00d0*/  LEPC R20, `(.L_x_0) ;  /* 0x000000001014794e */ /* 0x000fce0000000000 */
[----:B--23--:R-:W-:Y:S05]  /*00e0*/  CALL.ABS.NOINC R2 ;  /* 0x0000000002007343 */ /* 0x00cfea0003c00000 */
.L_x_0:
[----:B------:R-:W-:Y:S05]  /*00f0*/  EXIT ;  /* 0x000000000000794d */ /* 0x000fea0003800000 */
.L_x_1:
[----:B------:R-:W-:-:S00]  /*0100*/  BRA `(.L_x_1) ;  /* 0xfffffffc00fc7947 */ /* 0x000fc0000383ffff */
[----:B------:R-:W-:-:S00]  /*0110*/  NOP ;  /* 0x0000000000007918 */ /* 0x000fc00000000000 */
        /* <DEDUP_REMOVED lines=14> */
.L_x_2:


//--------------------- .nv.global.init           --------------------------
	.section	.nv.global.init,"aw",@progbits
.nv.global.init:
	.type		$str,@object
	.size		$str,(.L_0 - $str)
$str:
        /*0000*/ 	.byte	0x48, 0x65, 0x6c, 0x6c, 0x6f, 0x20, 0x57, 0x6f, 0x72, 0x6c, 0x64, 0x21, 0x20, 0x49, 0x27, 0x6d
        /*0010*/ 	.byte	0x20, 0x61, 0x20, 0x74, 0x68, 0x72, 0x65, 0x61, 0x64, 0x20, 0x69, 0x6e, 0x20, 0x62, 0x6c, 0x6f
        /*0020*/ 	.byte	0x63, 0x6b, 0x20, 0x25, 0x64, 0x0a, 0x00
.L_0:


//--------------------- .nv.shared.reserved.0     --------------------------
	.section	.nv.shared.reserved.0,"aw",@nobits
	.weak		__nv_reservedSMEM_offset_0_alias
	.size		__nv_reservedSMEM_offset_0_alias, 0, 64
	.other		__nv_reservedSMEM_offset_0_alias,@"STO_CUDA_RESERVED_SHARED STV_DEFAULT"
__nv_reservedSMEM_offset_0_alias:
	.zero		0
	.zero		64


//--------------------- .nv.constant0._Z5hellov   --------------------------
	.section	.nv.constant0._Z5hellov,"a",@progbits
	.sectionflags	@""
	.align	4
.nv.constant0._Z5hellov:
	.zero		896


//--------------------- SYMBOLS --------------------------

	.type		.nv.reservedSmem.offset0,@object
	.size		.nv.reservedSmem.offset0,0x4
	.type		vprintf,@function
